	.headerflags	@"EF_CUDA_TEXMODE_UNIFIED EF_CUDA_64BIT_ADDRESS EF_CUDA_ACCELERATORS EF_CUDA_SM90 EF_CUDA_VIRTUAL_SM(EF_CUDA_SM90)"
	.elftype	@"ET_EXEC"


//--------------------- .nv.info                  --------------------------
	.section	.nv.info,"",@"SHT_CUDA_INFO"
	.align	4


	//----- nvinfo : EIATTR_REGCOUNT
	.align		4
        /*0000*/ 	.byte	0x04, 0x2f
        /*0002*/ 	.short	(.L_3 - .L_2)
	.align		4
.L_2:
        /*0004*/ 	.word	index@(triton_poi_fused__native_batch_norm_legit_no_training_convolution_relu_33)
        /*0008*/ 	.word	0x00000013


	//----- nvinfo : EIATTR_MIN_STACK_SIZE
	.align		4
.L_3:
        /*000c*/ 	.byte	0x04, 0x12
        /*000e*/ 	.short	(.L_5 - .L_4)
	.align		4
.L_4:
        /*0010*/ 	.word	index@(triton_poi_fused__native_batch_norm_legit_no_training_convolution_relu_33)
        /*0014*/ 	.word	0x00000000


	//----- nvinfo : EIATTR_FRAME_SIZE
	.align		4
.L_5:
        /*0018*/ 	.byte	0x04, 0x11
        /*001a*/ 	.short	(.L_7 - .L_6)
	.align		4
.L_6:
        /*001c*/ 	.word	index@(triton_poi_fused__native_batch_norm_legit_no_training_convolution_relu_33)
        /*0020*/ 	.word	0x00000000


	//----- nvinfo : EIATTR_MIN_STACK_SIZE
	.align		4
.L_7:
        /*0024*/ 	.byte	0x04, 0x12
        /*0026*/ 	.short	(.L_9 - .L_8)
	.align		4
.L_8:
        /*0028*/ 	.word	index@(triton_poi_fused__native_batch_norm_legit_no_training_convolution_relu_33)
        /*002c*/ 	.word	0x00000000
.L_9:


//--------------------- .nv.info.triton_poi_fused__native_batch_norm_legit_no_training_convolution_relu_33 --------------------------
	.section	.nv.info.triton_poi_fused__native_batch_norm_legit_no_training_convolution_relu_33,"",@"SHT_CUDA_INFO"
	.sectionflags	@""
	.align	4


	//----- nvinfo : EIATTR_CUDA_API_VERSION
	.align		4
        /*0000*/ 	.byte	0x04, 0x37
        /*0002*/ 	.short	(.L_11 - .L_10)
.L_10:
        /*0004*/ 	.word	0x0000007c


	//----- nvinfo : EIATTR_KPARAM_INFO
	.align		4
.L_11:
        /*0008*/ 	.byte	0x04, 0x17
        /*000a*/ 	.short	(.L_13 - .L_12)
.L_12:
        /*000c*/ 	.word	0x00000000
        /*0010*/ 	.short	0x0007
        /*0012*/ 	.short	0x0038
        /*0014*/ 	.byte	0x00, 0xf0, 0x11, 0x00


	//----- nvinfo : EIATTR_KPARAM_INFO
	.align		4
.L_13:
        /*0018*/ 	.byte	0x04, 0x17
        /*001a*/ 	.short	(.L_15 - .L_14)
.L_14:
        /*001c*/ 	.word	0x00000000
        /*0020*/ 	.short	0x0006
        /*0022*/ 	.short	0x0030
        /*0024*/ 	.byte	0x00, 0xf4, 0x21, 0x00


	//----- nvinfo : EIATTR_KPARAM_INFO
	.align		4
.L_15:
        /*0028*/ 	.byte	0x04, 0x17
        /*002a*/ 	.short	(.L_17 - .L_16)
.L_16:
        /*002c*/ 	.word	0x00000000
        /*0030*/ 	.short	0x0005
        /*0032*/ 	.short	0x0028
        /*0034*/ 	.byte	0x00, 0xf4, 0x21, 0x00


	//----- nvinfo : EIATTR_KPARAM_INFO
	.align		4
.L_17:
        /*0038*/ 	.byte	0x04, 0x17
        /*003a*/ 	.short	(.L_19 - .L_18)
.L_18:
        /*003c*/ 	.word	0x00000000
        /*0040*/ 	.short	0x0004
        /*0042*/ 	.short	0x0020
        /*0044*/ 	.byte	0x00, 0xf4, 0x21, 0x00


	//----- nvinfo : EIATTR_KPARAM_INFO
	.align		4
.L_19:
        /*0048*/ 	.byte	0x04, 0x17
        /*004a*/ 	.short	(.L_21 - .L_20)
.L_20:
        /*004c*/ 	.word	0x00000000
        /*0050*/ 	.short	0x0003
        /*0052*/ 	.short	0x0018
        /*0054*/ 	.byte	0x00, 0xf4, 0x21, 0x00


	//----- nvinfo : EIATTR_KPARAM_INFO
	.align		4
.L_21:
        /*0058*/ 	.byte	0x04, 0x17
        /*005a*/ 	.short	(.L_23 - .L_22)
.L_22:
        /*005c*/ 	.word	0x00000000
        /*0060*/ 	.short	0x0002
        /*0062*/ 	.short	0x0010
        /*0064*/ 	.byte	0x00, 0xf4, 0x21, 0x00


	//----- nvinfo : EIATTR_KPARAM_INFO
	.align		4
.L_23:
        /*0068*/ 	.byte	0x04, 0x17
        /*006a*/ 	.short	(.L_25 - .L_24)
.L_24:
        /*006c*/ 	.word	0x00000000
        /*0070*/ 	.short	0x0001
        /*0072*/ 	.short	0x0008
        /*0074*/ 	.byte	0x00, 0xf4, 0x21, 0x00


	//----- nvinfo : EIATTR_KPARAM_INFO
	.align		4
.L_25:
        /*0078*/ 	.byte	0x04, 0x17
        /*007a*/ 	.short	(.L_27 - .L_26)
.L_26:
        /*007c*/ 	.word	0x00000000
        /*0080*/ 	.short	0x0000
        /*0082*/ 	.short	0x0000
        /*0084*/ 	.byte	0x00, 0xf4, 0x21, 0x00


	//----- nvinfo : EIATTR_SPARSE_MMA_MASK
	.align		4
.L_27:
        /*0088*/ 	.byte	0x03, 0x50
        /*008a*/ 	.short	0x0000


	//----- nvinfo : EIATTR_MAXREG_COUNT
	.align		4
        /*008c*/ 	.byte	0x03, 0x1b
        /*008e*/ 	.short	0x00ff


	//----- nvinfo : EIATTR_EXIT_INSTR_OFFSETS
	.align		4
        /*0090*/ 	.byte	0x04, 0x1c
        /*0092*/ 	.short	(.L_29 - .L_28)


	//   ....[0]....
.L_28:
        /*0094*/ 	.word	0x00000320


	//----- nvinfo : EIATTR_REQNTID
	.align		4
.L_29:
        /*0098*/ 	.byte	0x04, 0x10
        /*009a*/ 	.short	(.L_31 - .L_30)
.L_30:
        /*009c*/ 	.word	0x00000080
        /*00a0*/ 	.word	0x00000001
        /*00a4*/ 	.word	0x00000001


	//----- nvinfo : EIATTR_CBANK_PARAM_SIZE
	.align		4
.L_31:
        /*00a8*/ 	.byte	0x03, 0x19
        /*00aa*/ 	.short	0x003c


	//----- nvinfo : EIATTR_PARAM_CBANK
	.align		4
        /*00ac*/ 	.byte	0x04, 0x0a
        /*00ae*/ 	.short	(.L_33 - .L_32)
	.align		4
.L_32:
        /*00b0*/ 	.word	index@(.nv.constant0.triton_poi_fused__native_batch_norm_legit_no_training_convolution_relu_33)
        /*00b4*/ 	.short	0x0210
        /*00b6*/ 	.short	0x003c


	//----- nvinfo : EIATTR_SW_WAR
	.align		4
.L_33:
        /*00b8*/ 	.byte	0x04, 0x36
        /*00ba*/ 	.short	(.L_35 - .L_34)
.L_34:
        /*00bc*/ 	.word	0x00000008
.L_35:


//--------------------- .nv.callgraph             --------------------------
	.section	.nv.callgraph,"",@"SHT_CUDA_CALLGRAPH"
	.align	4
	.sectionentsize	8
	.align		4
        /*0000*/ 	.word	0x00000000
	.align		4
        /*0004*/ 	.word	0xffffffff
	.align		4
        /*0008*/ 	.word	0x00000000
	.align		4
        /*000c*/ 	.word	0xfffffffe
	.align		4
        /*0010*/ 	.word	0x00000000
	.align		4
        /*0014*/ 	.word	0xfffffffd
	.align		4
        /*0018*/ 	.word	0x00000000
	.align		4
        /*001c*/ 	.word	0xfffffffc


//--------------------- .nv.constant4             --------------------------
	.section	.nv.constant4,"a",@progbits
	.align	8
	.align		8
.nv.constant4:
        /*0000*/ 	.dword	_$_str
	.align		8
        /*0008*/ 	.dword	_$_str_$_2


//--------------------- .text.triton_poi_fused__native_batch_norm_legit_no_training_convolution_relu_33 --------------------------
	.section	.text.triton_poi_fused__native_batch_norm_legit_no_training_convolution_relu_33,"ax",@progbits
	.align	128
        .global         triton_poi_fused__native_batch_norm_legit_no_training_convolution_relu_33
        .type           triton_poi_fused__native_batch_norm_legit_no_training_convolution_relu_33,@function
        .size           triton_poi_fused__native_batch_norm_legit_no_training_convolution_relu_33,(.L_x_1 - triton_poi_fused__native_batch_norm_legit_no_training_convolution_relu_33)
        .other          triton_poi_fused__native_batch_norm_legit_no_training_convolution_relu_33,@"STO_CUDA_ENTRY STV_DEFAULT"
triton_poi_fused__native_batch_norm_legit_no_training_convolution_relu_33:
.text.triton_poi_fused__native_batch_norm_legit_no_training_convolution_relu_33:
[----:B------:R-:W-:Y:S01]  /*0000*/  LDC R1, c[0x0][0x28] ;  /* 0x00000a00ff017b82 */ /* 0x000fe20000000800 */
[----:B------:R-:W1:Y:S07]  /*0010*/  S2R R0, SR_TID.X ;  /* 0x0000000000007919 */ /* 0x000e6e0000002100 */
[----:B------:R-:W2:Y:S01]  /*0020*/  LDC.64 R10, c[0x0][0x228] ;  /* 0x00008a00ff0a7b82 */ /* 0x000ea20000000a00 */
[----:B------:R-:W-:Y:S01]  /*0030*/  ULDC.64 UR4, c[0x0][0x208] ;  /* 0x0000820000047ab9 */ /* 0x000fe20000000a00 */
[----:B------:R-:W3:Y:S06]  /*0040*/  S2R R3, SR_CTAID.X ;  /* 0x0000000000037919 */ /* 0x000eec0000002500 */
[----:B------:R-:W4:Y:S08]  /*0050*/  LDC.64 R6, c[0x0][0x218] ;  /* 0x00008600ff067b82 */ /* 0x000f300000000a00 */
[----:B------:R-:W5:Y:S08]  /*0060*/  LDC.64 R8, c[0x0][0x220] ;  /* 0x00008800ff087b82 */ /* 0x000f700000000a00 */
[----:B------:R-:W5:Y:S01]  /*0070*/  LDC.64 R12, c[0x0][0x230] ;  /* 0x00008c00ff0c7b82 */ /* 0x000f620000000a00 */
[----:B-1----:R-:W-:-:S07]  /*0080*/  LOP3.LUT R0, R0, 0x7f, RZ, 0xc0, !PT ;  /* 0x0000007f00007812 */ /* 0x002fce00078ec0ff */
[----:B------:R-:W1:Y:S01]  /*0090*/  LDC.64 R4, c[0x0][0x238] ;  /* 0x00008e00ff047b82 */ /* 0x000e620000000a00 */
[----:B---3--:R-:W-:Y:S02]  /*00a0*/  SHF.R.S32.HI R2, RZ, 0x18, R3 ;  /* 0x00000018ff027819 */ /* 0x008fe40000011403 */
[----:B------:R-:W-:Y:S02]  /*00b0*/  LEA R0, R3, R0, 0x7 ;  /* 0x0000000003007211 */ /* 0x000fe400078e38ff */
[----:B------:R-:W-:-:S04]  /*00c0*/  SGXT R3, R2, 0x1 ;  /* 0x000000010203781a */ /* 0x000fc80000000200 */
[----:B------:R-:W-:-:S04]  /*00d0*/  LEA.HI R3, R3, R0, RZ, 0x7 ;  /* 0x0000000003037211 */ /* 0x000fc800078f38ff */
[----:B------:R-:W-:-:S04]  /*00e0*/  LOP3.LUT R3, R3, 0xffffff80, RZ, 0xc0, !PT ;  /* 0xffffff8003037812 */ /* 0x000fc800078ec0ff */
[----:B------:R-:W-:Y:S02]  /*00f0*/  IADD3 R15, R0, -R3, RZ ;  /* 0x80000003000f7210 */ /* 0x000fe40007ffe0ff */
[----:B------:R-:W3:Y:S03]  /*0100*/  LDC.64 R2, c[0x0][0x210] ;  /* 0x00008400ff027b82 */ /* 0x000ee60000000a00 */
[----:B--2---:R-:W-:-:S05]  /*0110*/  IMAD.WIDE R10, R15, 0x4, R10 ;  /* 0x000000040f0a7825 */ /* 0x004fca00078e020a */
[----:B------:R2:W2:Y:S01]  /*0120*/  LDG.E.EL R16, desc[UR4][R10.64] ;  /* 0x000000040a107981 */ /* 0x0004a2000c2e1900 */
[----:B----4-:R-:W-:-:S04]  /*0130*/  IMAD.WIDE R6, R15, 0x4, R6 ;  /* 0x000000040f067825 */ /* 0x010fc800078e0206 */
[C---:B-----5:R-:W-:Y:S02]  /*0140*/  IMAD.WIDE R8, R15.reuse, 0x4, R8 ;  /* 0x000000040f087825 */ /* 0x060fe400078e0208 */
[----:B------:R4:W5:Y:S02]  /*0150*/  LDG.E.EL R7, desc[UR4][R6.64] ;  /* 0x0000000406077981 */ /* 0x000964000c2e1900 */
[----:B---3--:R-:W-:Y:S02]  /*0160*/  IMAD.WIDE R2, R0, 0x4, R2 ;  /* 0x0000000400027825 */ /* 0x008fe400078e0202 */
[----:B------:R-:W3:Y:S04]  /*0170*/  LDG.E.EL R8, desc[UR4][R8.64] ;  /* 0x0000000408087981 */ /* 0x000ee8000c2e1900 */
[----:B------:R-:W5:Y:S01]  /*0180*/  LDG.E R14, desc[UR4][R2.64] ;  /* 0x00000004020e7981 */ /* 0x000f62000c1e1900 */
[----:B0-2---:R-:W-:-:S04]  /*0190*/  IMAD.WIDE R10, R15, 0x4, R12 ;  /* 0x000000040f0a7825 */ /* 0x005fc800078e020c */
[----:B-1----:R-:W-:Y:S02]  /*01a0*/  IMAD.WIDE R12, R15, 0x4, R4 ;  /* 0x000000040f0c7825 */ /* 0x002fe400078e0204 */
[----:B------:R-:W2:Y:S01]  /*01b0*/  LDG.E.EL R10, desc[UR4][R10.64] ;  /* 0x000000040a0a7981 */ /* 0x000ea2000c2e1900 */
[----:B----4-:R-:W-:Y:S01]  /*01c0*/  HFMA2.MMA R6, -RZ, RZ, 1.625, 0 ;  /* 0x3e800000ff067435 */ /* 0x010fe200000001ff */
[----:B------:R-:W0:Y:S02]  /*01d0*/  LDC.64 R4, c[0x0][0x240] ;  /* 0x00009000ff047b82 */ /* 0x000e240000000a00 */
[----:B------:R-:W2:Y:S01]  /*01e0*/  LDG.E.EL R13, desc[UR4][R12.64] ;  /* 0x000000040c0d7981 */ /* 0x000ea2000c2e1900 */
[----:B0-----:R-:W-:-:S04]  /*01f0*/  IMAD.WIDE R4, R0, 0x4, R4 ;  /* 0x0000000400047825 */ /* 0x001fc800078e0204 */
[----:B------:R-:W-:-:S04]  /*0200*/  FADD R16, R16, 9.9999997473787516356e-06 ;  /* 0x3727c5ac10107421 */ /* 0x000fc80000000000 */
[----:B------:R-:W0:Y:S02]  /*0210*/  MUFU.SQRT R15, R16 ;  /* 0x00000010000f7308 */ /* 0x000e240000002000 */
[C---:B0-----:R-:W-:Y:S02]  /*0220*/  FSETP.GT.AND P0, PT, R15.reuse, 8.50705917302346158658e+37, PT ;  /* 0x7e8000000f00780b */ /* 0x041fe40003f04000 */
[----:B------:R-:W-:-:S11]  /*0230*/  FSETP.GEU.AND P1, PT, R15, 1.175494350822287508e-38, PT ;  /* 0x008000000f00780b */ /* 0x000fd60003f2e000 */
[----:B------:R-:W-:-:S04]  /*0240*/  @P0 FMUL R15, R15, 0.25 ;  /* 0x3e8000000f0f0820 */ /* 0x000fc80000400000 */
[----:B------:R-:W-:-:S06]  /*0250*/  @!P1 FMUL R15, R15, 16777216 ;  /* 0x4b8000000f0f9820 */ /* 0x000fcc0000400000 */
[----:B------:R-:W0:Y:S01]  /*0260*/  MUFU.RCP R15, R15 ;  /* 0x0000000f000f7308 */ /* 0x000e220000001000 */
[----:B------:R-:W-:Y:S01]  /*0270*/  FSEL R6, R6, 1, P0 ;  /* 0x3f80000006067808 */ /* 0x000fe20000000000 */
[----:B-----5:R-:W-:-:S04]  /*0280*/  FADD R7, R14, R7 ;  /* 0x000000070e077221 */ /* 0x020fc80000000000 */
[----:B------:R-:W-:Y:S01]  /*0290*/  @!P1 FMUL R6, R6, 16777216 ;  /* 0x4b80000006069820 */ /* 0x000fe20000400000 */
[----:B---3--:R-:W-:-:S03]  /*02a0*/  FADD R8, -R8, R7 ;  /* 0x0000000708087221 */ /* 0x008fc60000000100 */
[----:B0-----:R-:W-:-:S04]  /*02b0*/  FMUL R9, R15, R6 ;  /* 0x000000060f097220 */ /* 0x001fc80000400000 */
[----:B------:R-:W-:-:S04]  /*02c0*/  FMUL R8, R8, R9 ;  /* 0x0000000908087220 */ /* 0x000fc80000400000 */
[----:B--2---:R-:W-:-:S05]  /*02d0*/  FFMA R8, R10, R8, R13 ;  /* 0x000000080a087223 */ /* 0x004fca000000000d */
[----:B------:R-:W-:-:S04]  /*02e0*/  FSETP.GEU.AND P0, PT, R8, RZ, PT ;  /* 0x000000ff0800720b */ /* 0x000fc80003f0e000 */
[----:B------:R-:W-:Y:S01]  /*02f0*/  FSEL R9, R8, RZ, P0 ;  /* 0x000000ff08097208 */ /* 0x000fe20000000000 */
[----:B------:R-:W-:Y:S04]  /*0300*/  STG.E desc[UR4][R2.64], R7 ;  /* 0x0000000702007986 */ /* 0x000fe8000c101904 */
[----:B------:R-:W-:Y:S01]  /*0310*/  STG.E desc[UR4][R4.64], R9 ;  /* 0x0000000904007986 */ /* 0x000fe2000c101904 */
[----:B------:R-:W-:Y:S05]  /*0320*/  EXIT ;  /* 0x000000000000794d */ /* 0x000fea0003800000 */
.L_x_0:
[----:B------:R-:W-:-:S00]  /*0330*/  BRA `(.L_x_0) ;  /* 0xfffffffc00fc7947 */ /* 0x000fc0000383ffff */
[----:B------:R-:W-:-:S00]  /*0340*/  NOP ;  /* 0x0000000000007918 */ /* 0x000fc00000000000 */
        /* <DEDUP_REMOVED lines=11> */
.L_x_1:


//--------------------- .nv.global.init           --------------------------
	.section	.nv.global.init,"aw",@progbits
.nv.global.init:
	.type		_$_str,@object
	.size		_$_str,(_$_str_$_2 - _$_str)
_$_str:
        /*0000*/ 	.byte	0x5f, 0x5f, 0x43, 0x55, 0x44, 0x41, 0x5f, 0x46, 0x54, 0x5a, 0x00
	.type		_$_str_$_2,@object
	.size		_$_str_$_2,(.L_1 - _$_str_$_2)
_$_str_$_2:
        /*000b*/ 	.byte	0x5f, 0x5f, 0x43, 0x55, 0x44, 0x41, 0x5f, 0x50, 0x52, 0x45, 0x43, 0x5f, 0x53, 0x51, 0x52, 0x54
        /*001b*/ 	.byte	0x00
.L_1:


//--------------------- .nv.constant0.triton_poi_fused__native_batch_norm_legit_no_training_convolution_relu_33 --------------------------
	.section	.nv.constant0.triton_poi_fused__native_batch_norm_legit_no_training_convolution_relu_33,"a",@progbits
	.sectionflags	@""
	.align	4
.nv.constant0.triton_poi_fused__native_batch_norm_legit_no_training_convolution_relu_33:
	.zero		588
